//
// Generated by NVIDIA NVVM Compiler
//
// Compiler Build ID: CL-36424714
// Cuda compilation tools, release 13.0, V13.0.88
// Based on NVVM 20.0.0
//

.version 9.0
.target sm_100
.address_size 64

	// .globl	_Z4RoPEPfS_S_ii
.const .align 4 .b8 precomputed_sin[2048];
.const .align 4 .b8 precomputed_cos[2048];

.visible .entry _Z4RoPEPfS_S_ii(
	.param .u64 .ptr .align 1 _Z4RoPEPfS_S_ii_param_0,
	.param .u64 .ptr .align 1 _Z4RoPEPfS_S_ii_param_1,
	.param .u64 .ptr .align 1 _Z4RoPEPfS_S_ii_param_2,
	.param .u32 _Z4RoPEPfS_S_ii_param_3,
	.param .u32 _Z4RoPEPfS_S_ii_param_4
)
{
	.reg .pred 	%p<2>;
	.reg .b32 	%r<12>;
	.reg .b32 	%f<10>;
	.reg .b64 	%rd<13>;

	ld.param.u64 	%rd1, [_Z4RoPEPfS_S_ii_param_0];
	ld.param.u64 	%rd2, [_Z4RoPEPfS_S_ii_param_1];
	ld.param.u32 	%r2, [_Z4RoPEPfS_S_ii_param_3];
	ld.param.u32 	%r3, [_Z4RoPEPfS_S_ii_param_4];
	mov.u32 	%r1, %tid.x;
	shr.u32 	%r4, %r2, 31;
	add.s32 	%r5, %r2, %r4;
	shr.s32 	%r6, %r5, 1;
	setp.ge.s32 	%p1, %r1, %r6;
	@%p1 bra 	$L__BB0_2;
	cvta.to.global.u64 	%rd3, %rd1;
	cvta.to.global.u64 	%rd4, %rd2;
	mov.u32 	%r7, %ctaid.y;
	mov.u32 	%r8, %ctaid.x;
	mul.wide.u32 	%rd5, %r1, 4;
	mov.u64 	%rd6, precomputed_sin;
	add.s64 	%rd7, %rd6, %rd5;
	ld.const.f32 	%f1, [%rd7];
	mov.u64 	%rd8, precomputed_cos;
	add.s64 	%rd9, %rd8, %rd5;
	ld.const.f32 	%f2, [%rd9];
	shl.b32 	%r9, %r1, 1;
	mad.lo.s32 	%r10, %r3, %r8, %r7;
	mad.lo.s32 	%r11, %r10, %r2, %r9;
	mul.wide.s32 	%rd10, %r11, 4;
	add.s64 	%rd11, %rd3, %rd10;
	ld.global.f32 	%f3, [%rd11];
	ld.global.f32 	%f4, [%rd11+4];
	mul.f32 	%f5, %f1, %f4;
	fma.rn.f32 	%f6, %f2, %f3, %f5;
	mul.f32 	%f7, %f1, %f3;
	mul.f32 	%f8, %f2, %f4;
	sub.f32 	%f9, %f7, %f8;
	add.s64 	%rd12, %rd4, %rd10;
	st.global.f32 	[%rd12], %f6;
	st.global.f32 	[%rd12+4], %f9;
$L__BB0_2:
	ret;

}


// ===== COMPILED SASS (sm_100) =====

	.target	sm_100

	.elftype	@"ET_EXEC"


//--------------------- .note.nv.tkinfo           --------------------------
	.section	.note.nv.tkinfo,"",@"SHT_NOTE"
	.sectionflags	@"SHF_NOTE_NV_TKINFO"
	.tkinfo
        /*0018*/ 	.word	0x00000002
        /*0030*/ 	.string	""
        /*0030*/ 	.string	"ptxas"
        /*0030*/ 	.string	"Cuda compilation tools, release 13.0, V13.0.88"
        /*0030*/ 	.string	"Build cuda_13.0.r13.0/compiler.36424714_0"
        /*0030*/ 	.string	"-arch sm_100 -m 64 "



//--------------------- .note.nv.cuinfo           --------------------------
	.section	.note.nv.cuinfo,"",@"SHT_NOTE"
	.sectionflags	@"SHF_NOTE_NV_CUINFO"
        /*0018*/ 	.short	0x0002
        /*001a*/ 	.short	0x0064
        /*001c*/ 	.short	0x0082
	.zero		2


//--------------------- .nv.info                  --------------------------
	.section	.nv.info,"",@"SHT_CUDA_INFO"
	.align	4


	//----- nvinfo : EIATTR_REGCOUNT
	.align		4
        /*0000*/ 	.byte	0x04, 0x2f
        /*0002*/ 	.short	(.L_3 - .L_2)
	.align		4
.L_2:
        /*0004*/ 	.word	index@(_Z4RoPEPfS_S_ii)
        /*0008*/ 	.word	0x0000000f


	//----- nvinfo : EIATTR_FRAME_SIZE
	.align		4
.L_3:
        /*000c*/ 	.byte	0x04, 0x11
        /*000e*/ 	.short	(.L_5 - .L_4)
	.align		4
.L_4:
        /*0010*/ 	.word	index@(_Z4RoPEPfS_S_ii)
        /*0014*/ 	.word	0x00000000


	//----- nvinfo : EIATTR_MIN_STACK_SIZE
	.align		4
.L_5:
        /*0018*/ 	.byte	0x04, 0x12
        /*001a*/ 	.short	(.L_7 - .L_6)
	.align		4
.L_6:
        /*001c*/ 	.word	index@(_Z4RoPEPfS_S_ii)
        /*0020*/ 	.word	0x00000000
.L_7:


//--------------------- .nv.compat                --------------------------
	.section	.nv.compat,"",@"SHT_CUDA_COMPAT_INFO"
	.align	4
        /*0000*/ 	.byte	0x02, 0x09, 0x00, 0x00, 0x02, 0x02, 0x01, 0x00, 0x02, 0x05, 0x05, 0x00, 0x03, 0x07, 0x01, 0x01
        /*0010*/ 	.byte	0x02, 0x03, 0x00, 0x00, 0x02, 0x06, 0x01, 0x00, 0x04, 0x0b, 0x08, 0x00, 0x09, 0x00, 0x00, 0x00
        /*0020*/ 	.byte	0x00, 0x00, 0x00, 0x00


//--------------------- .nv.info._Z4RoPEPfS_S_ii  --------------------------
	.section	.nv.info._Z4RoPEPfS_S_ii,"",@"SHT_CUDA_INFO"
	.sectionflags	@""
	.align	4


	//----- nvinfo : EIATTR_CUDA_API_VERSION
	.align		4
        /*0000*/ 	.byte	0x04, 0x37
        /*0002*/ 	.short	(.L_9 - .L_8)
.L_8:
        /*0004*/ 	.word	0x00000082


	//----- nvinfo : EIATTR_KPARAM_INFO
	.align		4
.L_9:
        /*0008*/ 	.byte	0x04, 0x17
        /*000a*/ 	.short	(.L_11 - .L_10)
.L_10:
        /*000c*/ 	.word	0x00000000
        /*0010*/ 	.short	0x0004
        /*0012*/ 	.short	0x001c
        /*0014*/ 	.byte	0x00, 0xf0, 0x11, 0x00


	//----- nvinfo : EIATTR_KPARAM_INFO
	.align		4
.L_11:
        /*0018*/ 	.byte	0x04, 0x17
        /*001a*/ 	.short	(.L_13 - .L_12)
.L_12:
        /*001c*/ 	.word	0x00000000
        /*0020*/ 	.short	0x0003
        /*0022*/ 	.short	0x0018
        /*0024*/ 	.byte	0x00, 0xf0, 0x11, 0x00


	//----- nvinfo : EIATTR_KPARAM_INFO
	.align		4
.L_13:
        /*0028*/ 	.byte	0x04, 0x17
        /*002a*/ 	.short	(.L_15 - .L_14)
.L_14:
        /*002c*/ 	.word	0x00000000
        /*0030*/ 	.short	0x0002
        /*0032*/ 	.short	0x0010
        /*0034*/ 	.byte	0x00, 0xf5, 0x21, 0x00


	//----- nvinfo : EIATTR_KPARAM_INFO
	.align		4
.L_15:
        /*0038*/ 	.byte	0x04, 0x17
        /*003a*/ 	.short	(.L_17 - .L_16)
.L_16:
        /*003c*/ 	.word	0x00000000
        /*0040*/ 	.short	0x0001
        /*0042*/ 	.short	0x0008
        /*0044*/ 	.byte	0x00, 0xf5, 0x21, 0x00


	//----- nvinfo : EIATTR_KPARAM_INFO
	.align		4
.L_17:
        /*0048*/ 	.byte	0x04, 0x17
        /*004a*/ 	.short	(.L_19 - .L_18)
.L_18:
        /*004c*/ 	.word	0x00000000
        /*0050*/ 	.short	0x0000
        /*0052*/ 	.short	0x0000
        /*0054*/ 	.byte	0x00, 0xf5, 0x21, 0x00


	//----- nvinfo : EIATTR_SPARSE_MMA_MASK
	.align		4
.L_19:
        /*0058*/ 	.byte	0x03, 0x50
        /*005a*/ 	.short	0x0000


	//----- nvinfo : EIATTR_MAXREG_COUNT
	.align		4
        /*005c*/ 	.byte	0x03, 0x1b
        /*005e*/ 	.short	0x00ff


	//----- nvinfo : EIATTR_MERCURY_ISA_VERSION
	.align		4
        /*0060*/ 	.byte	0x03, 0x5f
        /*0062*/ 	.short	0x0101


	//----- nvinfo : EIATTR_VRC_CTA_INIT_COUNT
	.align		4
        /*0064*/ 	.byte	0x02, 0x4a
	.zero		1
	.zero		1


	//----- nvinfo : EIATTR_EXIT_INSTR_OFFSETS
	.align		4
        /*0068*/ 	.byte	0x04, 0x1c
        /*006a*/ 	.short	(.L_21 - .L_20)


	//   ....[0]....
.L_20:
        /*006c*/ 	.word	0x00000060


	//   ....[1]....
        /*0070*/ 	.word	0x000001d0


	//----- nvinfo : EIATTR_CBANK_PARAM_SIZE
	.align		4
.L_21:
        /*0074*/ 	.byte	0x03, 0x19
        /*0076*/ 	.short	0x0020


	//----- nvinfo : EIATTR_PARAM_CBANK
	.align		4
        /*0078*/ 	.byte	0x04, 0x0a
        /*007a*/ 	.short	(.L_23 - .L_22)
	.align		4
.L_22:
        /*007c*/ 	.word	index@(.nv.constant0._Z4RoPEPfS_S_ii)
        /*0080*/ 	.short	0x0380
        /*0082*/ 	.short	0x0020


	//----- nvinfo : EIATTR_SW_WAR
	.align		4
.L_23:
        /*0084*/ 	.byte	0x04, 0x36
        /*0086*/ 	.short	(.L_25 - .L_24)
.L_24:
        /*0088*/ 	.word	0x00000008
.L_25:


//--------------------- .nv.callgraph             --------------------------
	.section	.nv.callgraph,"",@"SHT_CUDA_CALLGRAPH"
	.align	4
	.sectionentsize	8
	.align		4
        /*0000*/ 	.word	0x00000000
	.align		4
        /*0004*/ 	.word	0xffffffff
	.align		4
        /*0008*/ 	.word	0x00000000
	.align		4
        /*000c*/ 	.word	0xfffffffe
	.align		4
        /*0010*/ 	.word	0x00000000
	.align		4
        /*0014*/ 	.word	0xfffffffd
	.align		4
        /*0018*/ 	.word	0x00000000
	.align		4
        /*001c*/ 	.word	0xfffffffc


//--------------------- .nv.constant3             --------------------------
	.section	.nv.constant3,"a",@progbits
	.align	4
.nv.constant3:
	.type		precomputed_sin,@object
	.size		precomputed_sin,(precomputed_cos - precomputed_sin)
precomputed_sin:
	.zero		2048
	.type		precomputed_cos,@object
	.size		precomputed_cos,(.L_1 - precomputed_cos)
precomputed_cos:
	.zero		2048
.L_1:


//--------------------- .text._Z4RoPEPfS_S_ii     --------------------------
	.section	.text._Z4RoPEPfS_S_ii,"ax",@progbits
	.align	128
        .global         _Z4RoPEPfS_S_ii
        .type           _Z4RoPEPfS_S_ii,@function
        .size           _Z4RoPEPfS_S_ii,(.L_x_1 - _Z4RoPEPfS_S_ii)
        .other          _Z4RoPEPfS_S_ii,@"STO_CUDA_ENTRY STV_DEFAULT"
_Z4RoPEPfS_S_ii:
.text._Z4RoPEPfS_S_ii:
[----:B------:R-:W-:Y:S01]  /*0000*/  LDC R1, c[0x0][0x37c] ;  /* 0x0000df00ff017b82 */ /* 0x000fe20000000800 */
[----:B------:R-:W0:Y:S01]  /*0010*/  S2R R4, SR_TID.X ;  /* 0x0000000000047919 */ /* 0x000e220000002100 */
[----:B------:R-:W1:Y:S02]  /*0020*/  LDCU UR7, c[0x0][0x398] ;  /* 0x00007300ff0777ac */ /* 0x000e640008000800 */
[----:B-1----:R-:W-:-:S04]  /*0030*/  ULEA.HI UR4, UR7, UR7, URZ, 0x1 ;  /* 0x0000000707047291 */ /* 0x002fc8000f8f08ff */
[----:B------:R-:W-:-:S06]  /*0040*/  USHF.R.S32.HI UR4, URZ, 0x1, UR4 ;  /* 0x00000001ff047899 */ /* 0x000fcc0008011404 */
[----:B0-----:R-:W-:-:S13]  /*0050*/  ISETP.GE.AND P0, PT, R4, UR4, PT ;  /* 0x0000000404007c0c */ /* 0x001fda000bf06270 */
[----:B------:R-:W-:Y:S05]  /*0060*/  @P0 EXIT ;  /* 0x000000000000094d */ /* 0x000fea0003800000 */
[----:B------:R-:W0:Y:S01]  /*0070*/  S2R R5, SR_CTAID.X ;  /* 0x0000000000057919 */ /* 0x000e220000002500 */
[----:B------:R-:W0:Y:S01]  /*0080*/  S2UR UR6, SR_CTAID.Y ;  /* 0x00000000000679c3 */ /* 0x000e220000002600 */
[----:B------:R-:W1:Y:S01]  /*0090*/  LDCU.64 UR4, c[0x0][0x358] ;  /* 0x00006b00ff0477ac */ /* 0x000e620008000a00 */
[----:B------:R-:W-:-:S06]  /*00a0*/  SHF.L.U32 R0, R4, 0x1, RZ ;  /* 0x0000000104007819 */ /* 0x000fcc00000006ff */
[----:B------:R-:W0:Y:S08]  /*00b0*/  LDC R6, c[0x0][0x39c] ;  /* 0x0000e700ff067b82 */ /* 0x000e300000000800 */
[----:B------:R-:W2:Y:S01]  /*00c0*/  LDC.64 R2, c[0x0][0x380] ;  /* 0x0000e000ff027b82 */ /* 0x000ea20000000a00 */
[----:B0-----:R-:W-:-:S04]  /*00d0*/  IMAD R5, R5, R6, UR6 ;  /* 0x0000000605057e24 */ /* 0x001fc8000f8e0206 */
[----:B------:R-:W-:-:S04]  /*00e0*/  IMAD R9, R5, UR7, R0 ;  /* 0x0000000705097c24 */ /* 0x000fc8000f8e0200 */
[----:B--2---:R-:W-:-:S05]  /*00f0*/  IMAD.WIDE R2, R9, 0x4, R2 ;  /* 0x0000000409027825 */ /* 0x004fca00078e0202 */
[----:B-1----:R-:W2:Y:S04]  /*0100*/  LDG.E R10, desc[UR4][R2.64+0x4] ;  /* 0x00000404020a7981 */ /* 0x002ea8000c1e1900 */
[----:B------:R-:W3:Y:S01]  /*0110*/  LDG.E R8, desc[UR4][R2.64] ;  /* 0x0000000402087981 */ /* 0x000ee2000c1e1900 */
[----:B------:R-:W-:Y:S02]  /*0120*/  SHF.L.U32 R0, R4, 0x2, RZ ;  /* 0x0000000204007819 */ /* 0x000fe400000006ff */
[----:B------:R-:W0:Y:S08]  /*0130*/  LDC.64 R4, c[0x0][0x388] ;  /* 0x0000e200ff047b82 */ /* 0x000e300000000a00 */
[----:B------:R-:W2:Y:S08]  /*0140*/  LDC R6, c[0x3][R0] ;  /* 0x00c0000000067b82 */ /* 0x000eb00000000800 */
[----:B------:R-:W1:Y:S01]  /*0150*/  LDC R7, c[0x3][R0+0x800] ;  /* 0x00c2000000077b82 */ /* 0x000e620000000800 */
[----:B0-----:R-:W-:-:S04]  /*0160*/  IMAD.WIDE R4, R9, 0x4, R4 ;  /* 0x0000000409047825 */ /* 0x001fc800078e0204 */
[-C--:B--2---:R-:W-:Y:S01]  /*0170*/  FMUL R12, R6, R10.reuse ;  /* 0x0000000a060c7220 */ /* 0x084fe20000400000 */
[----:B-1----:R-:W-:-:S03]  /*0180*/  FMUL R11, R7, R10 ;  /* 0x0000000a070b7220 */ /* 0x002fc60000400000 */
[-C--:B---3--:R-:W-:Y:S01]  /*0190*/  FFMA R7, R7, R8.reuse, R12 ;  /* 0x0000000807077223 */ /* 0x088fe2000000000c */
[----:B------:R-:W-:-:S04]  /*01a0*/  FFMA R11, R6, R8, -R11 ;  /* 0x00000008060b7223 */ /* 0x000fc8000000080b */
[----:B------:R-:W-:Y:S04]  /*01b0*/  STG.E desc[UR4][R4.64], R7 ;  /* 0x0000000704007986 */ /* 0x000fe8000c101904 */
[----:B------:R-:W-:Y:S01]  /*01c0*/  STG.E desc[UR4][R4.64+0x4], R11 ;  /* 0x0000040b04007986 */ /* 0x000fe2000c101904 */
[----:B------:R-:W-:Y:S05]  /*01d0*/  EXIT ;  /* 0x000000000000794d */ /* 0x000fea0003800000 */
.L_x_0:
[----:B------:R-:W-:-:S00]  /*01e0*/  BRA `(.L_x_0) ;  /* 0xfffffffc00fc7947 */ /* 0x000fc0000383ffff */
[----:B------:R-:W-:-:S00]  /*01f0*/  NOP ;  /* 0x0000000000007918 */ /* 0x000fc00000000000 */
        /* <DEDUP_REMOVED lines=8> */
.L_x_1:


//--------------------- .nv.shared.reserved.0     --------------------------
	.section	.nv.shared.reserved.0,"aw",@nobits
	.weak		__nv_reservedSMEM_offset_0_alias
	.size		__nv_reservedSMEM_offset_0_alias, 0, 64
	.other		__nv_reservedSMEM_offset_0_alias,@"STO_CUDA_RESERVED_SHARED STV_DEFAULT"
__nv_reservedSMEM_offset_0_alias:
	.zero		0
	.zero		64


//--------------------- .nv.constant0._Z4RoPEPfS_S_ii --------------------------
	.section	.nv.constant0._Z4RoPEPfS_S_ii,"a",@progbits
	.sectionflags	@""
	.align	4
.nv.constant0._Z4RoPEPfS_S_ii:
	.zero		928


//--------------------- SYMBOLS --------------------------

	.type		.nv.reservedSmem.offset0,@object
	.size		.nv.reservedSmem.offset0,0x4
